	.headerflags	@"EF_CUDA_TEXMODE_UNIFIED EF_CUDA_64BIT_ADDRESS EF_CUDA_ACCELERATORS EF_CUDA_SM90 EF_CUDA_VIRTUAL_SM(EF_CUDA_SM90)"
	.elftype	@"ET_EXEC"


//--------------------- .nv.info                  --------------------------
	.section	.nv.info,"",@"SHT_CUDA_INFO"
	.align	4


	//----- nvinfo : EIATTR_REGCOUNT
	.align		4
        /*0000*/ 	.byte	0x04, 0x2f
        /*0002*/ 	.short	(.L_3 - .L_2)
	.align		4
.L_2:
        /*0004*/ 	.word	index@(triton_poi_fused__native_batch_norm_legit_no_training_add_max_pool2d_with_indices_16)
        /*0008*/ 	.word	0x00000014


	//----- nvinfo : EIATTR_MIN_STACK_SIZE
	.align		4
.L_3:
        /*000c*/ 	.byte	0x04, 0x12
        /*000e*/ 	.short	(.L_5 - .L_4)
	.align		4
.L_4:
        /*0010*/ 	.word	index@(triton_poi_fused__native_batch_norm_legit_no_training_add_max_pool2d_with_indices_16)
        /*0014*/ 	.word	0x00000000


	//----- nvinfo : EIATTR_FRAME_SIZE
	.align		4
.L_5:
        /*0018*/ 	.byte	0x04, 0x11
        /*001a*/ 	.short	(.L_7 - .L_6)
	.align		4
.L_6:
        /*001c*/ 	.word	index@(triton_poi_fused__native_batch_norm_legit_no_training_add_max_pool2d_with_indices_16)
        /*0020*/ 	.word	0x00000000


	//----- nvinfo : EIATTR_MIN_STACK_SIZE
	.align		4
.L_7:
        /*0024*/ 	.byte	0x04, 0x12
        /*0026*/ 	.short	(.L_9 - .L_8)
	.align		4
.L_8:
        /*0028*/ 	.word	index@(triton_poi_fused__native_batch_norm_legit_no_training_add_max_pool2d_with_indices_16)
        /*002c*/ 	.word	0x00000000
.L_9:


//--------------------- .nv.info.triton_poi_fused__native_batch_norm_legit_no_training_add_max_pool2d_with_indices_16 --------------------------
	.section	.nv.info.triton_poi_fused__native_batch_norm_legit_no_training_add_max_pool2d_with_indices_16,"",@"SHT_CUDA_INFO"
	.sectionflags	@""
	.align	4


	//----- nvinfo : EIATTR_CUDA_API_VERSION
	.align		4
        /*0000*/ 	.byte	0x04, 0x37
        /*0002*/ 	.short	(.L_11 - .L_10)
.L_10:
        /*0004*/ 	.word	0x0000007c


	//----- nvinfo : EIATTR_KPARAM_INFO
	.align		4
.L_11:
        /*0008*/ 	.byte	0x04, 0x17
        /*000a*/ 	.short	(.L_13 - .L_12)
.L_12:
        /*000c*/ 	.word	0x00000000
        /*0010*/ 	.short	0x0007
        /*0012*/ 	.short	0x0038
        /*0014*/ 	.byte	0x00, 0xf0, 0x11, 0x00


	//----- nvinfo : EIATTR_KPARAM_INFO
	.align		4
.L_13:
        /*0018*/ 	.byte	0x04, 0x17
        /*001a*/ 	.short	(.L_15 - .L_14)
.L_14:
        /*001c*/ 	.word	0x00000000
        /*0020*/ 	.short	0x0006
        /*0022*/ 	.short	0x0030
        /*0024*/ 	.byte	0x00, 0xf4, 0x21, 0x00


	//----- nvinfo : EIATTR_KPARAM_INFO
	.align		4
.L_15:
        /*0028*/ 	.byte	0x04, 0x17
        /*002a*/ 	.short	(.L_17 - .L_16)
.L_16:
        /*002c*/ 	.word	0x00000000
        /*0030*/ 	.short	0x0005
        /*0032*/ 	.short	0x0028
        /*0034*/ 	.byte	0x00, 0xf4, 0x21, 0x00


	//----- nvinfo : EIATTR_KPARAM_INFO
	.align		4
.L_17:
        /*0038*/ 	.byte	0x04, 0x17
        /*003a*/ 	.short	(.L_19 - .L_18)
.L_18:
        /*003c*/ 	.word	0x00000000
        /*0040*/ 	.short	0x0004
        /*0042*/ 	.short	0x0020
        /*0044*/ 	.byte	0x00, 0xf4, 0x21, 0x00


	//----- nvinfo : EIATTR_KPARAM_INFO
	.align		4
.L_19:
        /*0048*/ 	.byte	0x04, 0x17
        /*004a*/ 	.short	(.L_21 - .L_20)
.L_20:
        /*004c*/ 	.word	0x00000000
        /*0050*/ 	.short	0x0003
        /*0052*/ 	.short	0x0018
        /*0054*/ 	.byte	0x00, 0xf4, 0x21, 0x00


	//----- nvinfo : EIATTR_KPARAM_INFO
	.align		4
.L_21:
        /*0058*/ 	.byte	0x04, 0x17
        /*005a*/ 	.short	(.L_23 - .L_22)
.L_22:
        /*005c*/ 	.word	0x00000000
        /*0060*/ 	.short	0x0002
        /*0062*/ 	.short	0x0010
        /*0064*/ 	.byte	0x00, 0xf4, 0x21, 0x00


	//----- nvinfo : EIATTR_KPARAM_INFO
	.align		4
.L_23:
        /*0068*/ 	.byte	0x04, 0x17
        /*006a*/ 	.short	(.L_25 - .L_24)
.L_24:
        /*006c*/ 	.word	0x00000000
        /*0070*/ 	.short	0x0001
        /*0072*/ 	.short	0x0008
        /*0074*/ 	.byte	0x00, 0xf4, 0x21, 0x00


	//----- nvinfo : EIATTR_KPARAM_INFO
	.align		4
.L_25:
        /*0078*/ 	.byte	0x04, 0x17
        /*007a*/ 	.short	(.L_27 - .L_26)
.L_26:
        /*007c*/ 	.word	0x00000000
        /*0080*/ 	.short	0x0000
        /*0082*/ 	.short	0x0000
        /*0084*/ 	.byte	0x00, 0xf4, 0x21, 0x00


	//----- nvinfo : EIATTR_SPARSE_MMA_MASK
	.align		4
.L_27:
        /*0088*/ 	.byte	0x03, 0x50
        /*008a*/ 	.short	0x0000


	//----- nvinfo : EIATTR_MAXREG_COUNT
	.align		4
        /*008c*/ 	.byte	0x03, 0x1b
        /*008e*/ 	.short	0x00ff


	//----- nvinfo : EIATTR_EXIT_INSTR_OFFSETS
	.align		4
        /*0090*/ 	.byte	0x04, 0x1c
        /*0092*/ 	.short	(.L_29 - .L_28)


	//   ....[0]....
.L_28:
        /*0094*/ 	.word	0x000003e0


	//----- nvinfo : EIATTR_REQNTID
	.align		4
.L_29:
        /*0098*/ 	.byte	0x04, 0x10
        /*009a*/ 	.short	(.L_31 - .L_30)
.L_30:
        /*009c*/ 	.word	0x00000080
        /*00a0*/ 	.word	0x00000001
        /*00a4*/ 	.word	0x00000001


	//----- nvinfo : EIATTR_CBANK_PARAM_SIZE
	.align		4
.L_31:
        /*00a8*/ 	.byte	0x03, 0x19
        /*00aa*/ 	.short	0x003c


	//----- nvinfo : EIATTR_PARAM_CBANK
	.align		4
        /*00ac*/ 	.byte	0x04, 0x0a
        /*00ae*/ 	.short	(.L_33 - .L_32)
	.align		4
.L_32:
        /*00b0*/ 	.word	index@(.nv.constant0.triton_poi_fused__native_batch_norm_legit_no_training_add_max_pool2d_with_indices_16)
        /*00b4*/ 	.short	0x0210
        /*00b6*/ 	.short	0x003c


	//----- nvinfo : EIATTR_SW_WAR
	.align		4
.L_33:
        /*00b8*/ 	.byte	0x04, 0x36
        /*00ba*/ 	.short	(.L_35 - .L_34)
.L_34:
        /*00bc*/ 	.word	0x00000008
.L_35:


//--------------------- .nv.callgraph             --------------------------
	.section	.nv.callgraph,"",@"SHT_CUDA_CALLGRAPH"
	.align	4
	.sectionentsize	8
	.align		4
        /*0000*/ 	.word	0x00000000
	.align		4
        /*0004*/ 	.word	0xffffffff
	.align		4
        /*0008*/ 	.word	0x00000000
	.align		4
        /*000c*/ 	.word	0xfffffffe
	.align		4
        /*0010*/ 	.word	0x00000000
	.align		4
        /*0014*/ 	.word	0xfffffffd
	.align		4
        /*0018*/ 	.word	0x00000000
	.align		4
        /*001c*/ 	.word	0xfffffffc


//--------------------- .nv.constant4             --------------------------
	.section	.nv.constant4,"a",@progbits
	.align	8
	.align		8
.nv.constant4:
        /*0000*/ 	.dword	_$_str
	.align		8
        /*0008*/ 	.dword	_$_str_$_2


//--------------------- .text.triton_poi_fused__native_batch_norm_legit_no_training_add_max_pool2d_with_indices_16 --------------------------
	.section	.text.triton_poi_fused__native_batch_norm_legit_no_training_add_max_pool2d_with_indices_16,"ax",@progbits
	.align	128
        .global         triton_poi_fused__native_batch_norm_legit_no_training_add_max_pool2d_with_indices_16
        .type           triton_poi_fused__native_batch_norm_legit_no_training_add_max_pool2d_with_indices_16,@function
        .size           triton_poi_fused__native_batch_norm_legit_no_training_add_max_pool2d_with_indices_16,(.L_x_1 - triton_poi_fused__native_batch_norm_legit_no_training_add_max_pool2d_with_indices_16)
        .other          triton_poi_fused__native_batch_norm_legit_no_training_add_max_pool2d_with_indices_16,@"STO_CUDA_ENTRY STV_DEFAULT"
triton_poi_fused__native_batch_norm_legit_no_training_add_max_pool2d_with_indices_16:
.text.triton_poi_fused__native_batch_norm_legit_no_training_add_max_pool2d_with_indices_16:
[----:B------:R-:W-:Y:S01]  /*0000*/  LDC R1, c[0x0][0x28] ;  /* 0x00000a00ff017b82 */ /* 0x000fe20000000800 */
[----:B------:R-:W1:Y:S07]  /*0010*/  S2R R0, SR_TID.X ;  /* 0x0000000000007919 */ /* 0x000e6e0000002100 */
[----:B------:R-:W2:Y:S01]  /*0020*/  LDC.64 R2, c[0x0][0x220] ;  /* 0x00008800ff027b82 */ /* 0x000ea20000000a00 */
[----:B------:R-:W-:Y:S01]  /*0030*/  ULDC.64 UR4, c[0x0][0x208] ;  /* 0x0000820000047ab9 */ /* 0x000fe20000000a00 */
[----:B------:R-:W3:Y:S06]  /*0040*/  S2R R7, SR_CTAID.X ;  /* 0x0000000000077919 */ /* 0x000eec0000002500 */
[----:B------:R-:W4:Y:S08]  /*0050*/  LDC.64 R8, c[0x0][0x228] ;  /* 0x00008a00ff087b82 */ /* 0x000f300000000a00 */
[----:B------:R-:W5:Y:S08]  /*0060*/  LDC.64 R12, c[0x0][0x230] ;  /* 0x00008c00ff0c7b82 */ /* 0x000f700000000a00 */
[----:B------:R-:W4:Y:S01]  /*0070*/  LDC.64 R10, c[0x0][0x238] ;  /* 0x00008e00ff0a7b82 */ /* 0x000f220000000a00 */
[----:B-1----:R-:W-:-:S02]  /*0080*/  SHF.L.U32 R0, R0, 0x1, RZ ;  /* 0x0000000100007819 */ /* 0x002fc400000006ff */
[----:B---3--:R-:W-:Y:S02]  /*0090*/  SHF.R.S32.HI R5, RZ, 0x17, R7 ;  /* 0x00000017ff057819 */ /* 0x008fe40000011407 */
[----:B------:R-:W-:Y:S02]  /*00a0*/  LOP3.LUT R0, R0, 0xfe, RZ, 0xc0, !PT ;  /* 0x000000fe00007812 */ /* 0x000fe400078ec0ff */
[----:B------:R-:W-:Y:S02]  /*00b0*/  SGXT R5, R5, 0x1 ;  /* 0x000000010505781a */ /* 0x000fe40000000200 */
[----:B------:R-:W-:Y:S02]  /*00c0*/  LEA R0, R7, R0, 0x8 ;  /* 0x0000000007007211 */ /* 0x000fe400078e40ff */
[----:B------:R-:W1:Y:S02]  /*00d0*/  LDC.64 R6, c[0x0][0x218] ;  /* 0x00008600ff067b82 */ /* 0x000e640000000a00 */
[----:B------:R-:W-:-:S04]  /*00e0*/  LEA.HI R5, R5, R0, RZ, 0x6 ;  /* 0x0000000005057211 */ /* 0x000fc800078f30ff */
[----:B------:R-:W-:-:S04]  /*00f0*/  LOP3.LUT R5, R5, 0xffffffc0, RZ, 0xc0, !PT ;  /* 0xffffffc005057812 */ /* 0x000fc800078ec0ff */
[----:B------:R-:W-:Y:S02]  /*0100*/  IADD3 R15, R0, -R5, RZ ;  /* 0x80000005000f7210 */ /* 0x000fe40007ffe0ff */
[----:B------:R-:W3:Y:S03]  /*0110*/  LDC.64 R4, c[0x0][0x210] ;  /* 0x00008400ff047b82 */ /* 0x000ee60000000a00 */
[----:B--2---:R-:W-:-:S06]  /*0120*/  IMAD.WIDE R2, R15, 0x4, R2 ;  /* 0x000000040f027825 */ /* 0x004fcc00078e0202 */
[----:B------:R-:W2:Y:S01]  /*0130*/  LDG.E.EL.64 R2, desc[UR4][R2.64] ;  /* 0x0000000402027981 */ /* 0x000ea2000c2e1b00 */
[----:B-1----:R-:W-:-:S04]  /*0140*/  IMAD.WIDE R6, R15, 0x4, R6 ;  /* 0x000000040f067825 */ /* 0x002fc800078e0206 */
[C---:B----4-:R-:W-:Y:S02]  /*0150*/  IMAD.WIDE R8, R15.reuse, 0x4, R8 ;  /* 0x000000040f087825 */ /* 0x050fe400078e0208 */
[----:B------:R-:W4:Y:S02]  /*0160*/  LDG.E.EL.64 R6, desc[UR4][R6.64] ;  /* 0x0000000406067981 */ /* 0x000f24000c2e1b00 */
[----:B-----5:R-:W-:Y:S02]  /*0170*/  IMAD.WIDE R12, R15, 0x4, R12 ;  /* 0x000000040f0c7825 */ /* 0x020fe400078e020c */
[----:B------:R-:W5:Y:S02]  /*0180*/  LDG.E.EL.64 R8, desc[UR4][R8.64] ;  /* 0x0000000408087981 */ /* 0x000f64000c2e1b00 */
[C---:B---3--:R-:W-:Y:S02]  /*0190*/  IMAD.WIDE R4, R0.reuse, 0x4, R4 ;  /* 0x0000000400047825 */ /* 0x048fe400078e0204 */
[----:B------:R-:W5:Y:S04]  /*01a0*/  LDG.E.EL.64 R12, desc[UR4][R12.64] ;  /* 0x000000040c0c7981 */ /* 0x000f68000c2e1b00 */
[----:B------:R-:W4:Y:S01]  /*01b0*/  LDG.E.64 R4, desc[UR4][R4.64] ;  /* 0x0000000404047981 */ /* 0x000f22000c1e1b00 */
[----:B0-----:R-:W-:-:S06]  /*01c0*/  IMAD.WIDE R10, R0, 0x4, R10 ;  /* 0x00000004000a7825 */ /* 0x001fcc00078e020a */
[----:B------:R-:W3:Y:S01]  /*01d0*/  LDG.E.64 R10, desc[UR4][R10.64] ;  /* 0x000000040a0a7981 */ /* 0x000ee2000c1e1b00 */
[----:B------:R-:W-:Y:S01]  /*01e0*/  HFMA2.MMA R16, -RZ, RZ, 1.625, 0 ;  /* 0x3e800000ff107435 */ /* 0x000fe200000001ff */
[----:B--2---:R-:W-:Y:S01]  /*01f0*/  FADD R2, R2, 9.9999997473787516356e-06 ;  /* 0x3727c5ac02027421 */ /* 0x004fe20000000000 */
[----:B------:R-:W-:-:S03]  /*0200*/  FADD R3, R3, 9.9999997473787516356e-06 ;  /* 0x3727c5ac03037421 */ /* 0x000fc60000000000 */
[----:B------:R-:W0:Y:S08]  /*0210*/  MUFU.SQRT R14, R2 ;  /* 0x00000002000e7308 */ /* 0x000e300000002000 */
[----:B------:R1:W2:Y:S01]  /*0220*/  MUFU.SQRT R15, R3 ;  /* 0x00000003000f7308 */ /* 0x0002a20000002000 */
[C---:B0-----:R-:W-:Y:S02]  /*0230*/  FSETP.GT.AND P0, PT, R14.reuse, 8.50705917302346158658e+37, PT ;  /* 0x7e8000000e00780b */ /* 0x041fe40003f04000 */
[----:B------:R-:W-:Y:S01]  /*0240*/  FSETP.GEU.AND P2, PT, R14, 1.175494350822287508e-38, PT ;  /* 0x008000000e00780b */ /* 0x000fe20003f4e000 */
[----:B-1----:R-:W0:Y:S01]  /*0250*/  LDC.64 R2, c[0x0][0x240] ;  /* 0x00009000ff027b82 */ /* 0x002e220000000a00 */
[----:B--2---:R-:W-:-:S02]  /*0260*/  FSETP.GT.AND P1, PT, R15, 8.50705917302346158658e+37, PT ;  /* 0x7e8000000f00780b */ /* 0x004fc40003f24000 */
[----:B------:R-:W-:-:S07]  /*0270*/  FSETP.GEU.AND P3, PT, R15, 1.175494350822287508e-38, PT ;  /* 0x008000000f00780b */ /* 0x000fce0003f6e000 */
[----:B------:R-:W-:-:S04]  /*0280*/  @P0 FMUL R14, R14, 0.25 ;  /* 0x3e8000000e0e0820 */ /* 0x000fc80000400000 */
[----:B------:R-:W-:Y:S01]  /*0290*/  @!P2 FMUL R14, R14, 16777216 ;  /* 0x4b8000000e0ea820 */ /* 0x000fe20000400000 */
[----:B------:R-:W-:-:S04]  /*02a0*/  @P1 FMUL R15, R15, 0.25 ;  /* 0x3e8000000f0f1820 */ /* 0x000fc80000400000 */
[----:B------:R-:W-:Y:S01]  /*02b0*/  @!P3 FMUL R15, R15, 16777216 ;  /* 0x4b8000000f0fb820 */ /* 0x000fe20000400000 */
[----:B------:R-:W1:Y:S01]  /*02c0*/  MUFU.RCP R14, R14 ;  /* 0x0000000e000e7308 */ /* 0x000e620000001000 */
[----:B------:R-:W-:-:S07]  /*02d0*/  FSEL R17, R16, 1, P0 ;  /* 0x3f80000010117808 */ /* 0x000fce0000000000 */
[----:B------:R-:W2:Y:S01]  /*02e0*/  MUFU.RCP R15, R15 ;  /* 0x0000000f000f7308 */ /* 0x000ea20000001000 */
[----:B------:R-:W-:Y:S01]  /*02f0*/  FSEL R16, R16, 1, P1 ;  /* 0x3f80000010107808 */ /* 0x000fe20000800000 */
[----:B------:R-:W-:-:S04]  /*0300*/  @!P2 FMUL R17, R17, 16777216 ;  /* 0x4b8000001111a820 */ /* 0x000fc80000400000 */
[----:B------:R-:W-:Y:S01]  /*0310*/  @!P3 FMUL R16, R16, 16777216 ;  /* 0x4b8000001010b820 */ /* 0x000fe20000400000 */
[----:B----4-:R-:W-:Y:S01]  /*0320*/  FADD R5, R5, -R7 ;  /* 0x8000000705057221 */ /* 0x010fe20000000000 */
[----:B------:R-:W-:Y:S01]  /*0330*/  FADD R4, R4, -R6 ;  /* 0x8000000604047221 */ /* 0x000fe20000000000 */
[----:B-1----:R-:W-:Y:S01]  /*0340*/  FMUL R17, R14, R17 ;  /* 0x000000110e117220 */ /* 0x002fe20000400000 */
[----:B--2---:R-:W-:-:S03]  /*0350*/  FMUL R16, R15, R16 ;  /* 0x000000100f107220 */ /* 0x004fc60000400000 */
[----:B------:R-:W-:Y:S01]  /*0360*/  FMUL R17, R4, R17 ;  /* 0x0000001104117220 */ /* 0x000fe20000400000 */
[----:B------:R-:W-:-:S03]  /*0370*/  FMUL R16, R5, R16 ;  /* 0x0000001005107220 */ /* 0x000fc60000400000 */
[----:B-----5:R-:W-:Y:S01]  /*0380*/  FFMA R17, R8, R17, R12 ;  /* 0x0000001108117223 */ /* 0x020fe2000000000c */
[----:B------:R-:W-:Y:S01]  /*0390*/  FFMA R16, R9, R16, R13 ;  /* 0x0000001009107223 */ /* 0x000fe2000000000d */
[----:B0-----:R-:W-:-:S04]  /*03a0*/  IMAD.WIDE R2, R0, 0x4, R2 ;  /* 0x0000000400027825 */ /* 0x001fc800078e0202 */
[----:B---3--:R-:W-:Y:S01]  /*03b0*/  FADD R10, R10, R17 ;  /* 0x000000110a0a7221 */ /* 0x008fe20000000000 */
[----:B------:R-:W-:-:S05]  /*03c0*/  FADD R11, R11, R16 ;  /* 0x000000100b0b7221 */ /* 0x000fca0000000000 */
[----:B------:R-:W-:Y:S01]  /*03d0*/  STG.E.64 desc[UR4][R2.64], R10 ;  /* 0x0000000a02007986 */ /* 0x000fe2000c101b04 */
[----:B------:R-:W-:Y:S05]  /*03e0*/  EXIT ;  /* 0x000000000000794d */ /* 0x000fea0003800000 */
.L_x_0:
[----:B------:R-:W-:-:S00]  /*03f0*/  BRA `(.L_x_0) ;  /* 0xfffffffc00fc7947 */ /* 0x000fc0000383ffff */
[----:B------:R-:W-:-:S00]  /*0400*/  NOP ;  /* 0x0000000000007918 */ /* 0x000fc00000000000 */
[----:B------:R-:W-:-:S00]  /*0410*/  NOP ;  /* 0x0000000000007918 */ /* 0x000fc00000000000 */
[----:B------:R-:W-:-:S00]  /*0420*/  NOP ;  /* 0x0000000000007918 */ /* 0x000fc00000000000 */
[----:B------:R-:W-:-:S00]  /*0430*/  NOP ;  /* 0x0000000000007918 */ /* 0x000fc00000000000 */
[----:B------:R-:W-:-:S00]  /*0440*/  NOP ;  /* 0x0000000000007918 */ /* 0x000fc00000000000 */
[----:B------:R-:W-:-:S00]  /*0450*/  NOP ;  /* 0x0000000000007918 */ /* 0x000fc00000000000 */
[----:B------:R-:W-:-:S00]  /*0460*/  NOP ;  /* 0x0000000000007918 */ /* 0x000fc00000000000 */
[----:B------:R-:W-:-:S00]  /*0470*/  NOP ;  /* 0x0000000000007918 */ /* 0x000fc00000000000 */
.L_x_1:


//--------------------- .nv.global.init           --------------------------
	.section	.nv.global.init,"aw",@progbits
.nv.global.init:
	.type		_$_str,@object
	.size		_$_str,(_$_str_$_2 - _$_str)
_$_str:
        /*0000*/ 	.byte	0x5f, 0x5f, 0x43, 0x55, 0x44, 0x41, 0x5f, 0x46, 0x54, 0x5a, 0x00
	.type		_$_str_$_2,@object
	.size		_$_str_$_2,(.L_1 - _$_str_$_2)
_$_str_$_2:
        /*000b*/ 	.byte	0x5f, 0x5f, 0x43, 0x55, 0x44, 0x41, 0x5f, 0x50, 0x52, 0x45, 0x43, 0x5f, 0x53, 0x51, 0x52, 0x54
        /*001b*/ 	.byte	0x00
.L_1:


//--------------------- .nv.constant0.triton_poi_fused__native_batch_norm_legit_no_training_add_max_pool2d_with_indices_16 --------------------------
	.section	.nv.constant0.triton_poi_fused__native_batch_norm_legit_no_training_add_max_pool2d_with_indices_16,"a",@progbits
	.sectionflags	@""
	.align	4
.nv.constant0.triton_poi_fused__native_batch_norm_legit_no_training_add_max_pool2d_with_indices_16:
	.zero		588
